	.headerflags	@"EF_CUDA_TEXMODE_UNIFIED EF_CUDA_64BIT_ADDRESS EF_CUDA_ACCELERATORS EF_CUDA_SM90 EF_CUDA_VIRTUAL_SM(EF_CUDA_SM90)"
	.elftype	@"ET_EXEC"


//--------------------- .nv.info                  --------------------------
	.section	.nv.info,"",@"SHT_CUDA_INFO"
	.align	4


	//----- nvinfo : EIATTR_REGCOUNT
	.align		4
        /*0000*/ 	.byte	0x04, 0x2f
        /*0002*/ 	.short	(.L_1 - .L_0)
	.align		4
.L_0:
        /*0004*/ 	.word	index@(triton_poi_fused_hardtanh_mul_sigmoid_81)
        /*0008*/ 	.word	0x0000000c


	//----- nvinfo : EIATTR_MIN_STACK_SIZE
	.align		4
.L_1:
        /*000c*/ 	.byte	0x04, 0x12
        /*000e*/ 	.short	(.L_3 - .L_2)
	.align		4
.L_2:
        /*0010*/ 	.word	index@(triton_poi_fused_hardtanh_mul_sigmoid_81)
        /*0014*/ 	.word	0x00000000


	//----- nvinfo : EIATTR_FRAME_SIZE
	.align		4
.L_3:
        /*0018*/ 	.byte	0x04, 0x11
        /*001a*/ 	.short	(.L_5 - .L_4)
	.align		4
.L_4:
        /*001c*/ 	.word	index@(triton_poi_fused_hardtanh_mul_sigmoid_81)
        /*0020*/ 	.word	0x00000000


	//----- nvinfo : EIATTR_MIN_STACK_SIZE
	.align		4
.L_5:
        /*0024*/ 	.byte	0x04, 0x12
        /*0026*/ 	.short	(.L_7 - .L_6)
	.align		4
.L_6:
        /*0028*/ 	.word	index@(triton_poi_fused_hardtanh_mul_sigmoid_81)
        /*002c*/ 	.word	0x00000000
.L_7:


//--------------------- .nv.info.triton_poi_fused_hardtanh_mul_sigmoid_81 --------------------------
	.section	.nv.info.triton_poi_fused_hardtanh_mul_sigmoid_81,"",@"SHT_CUDA_INFO"
	.sectionflags	@""
	.align	4


	//----- nvinfo : EIATTR_CUDA_API_VERSION
	.align		4
        /*0000*/ 	.byte	0x04, 0x37
        /*0002*/ 	.short	(.L_9 - .L_8)
.L_8:
        /*0004*/ 	.word	0x0000007c


	//----- nvinfo : EIATTR_KPARAM_INFO
	.align		4
.L_9:
        /*0008*/ 	.byte	0x04, 0x17
        /*000a*/ 	.short	(.L_11 - .L_10)
.L_10:
        /*000c*/ 	.word	0x00000000
        /*0010*/ 	.short	0x0002
        /*0012*/ 	.short	0x0010
        /*0014*/ 	.byte	0x00, 0xf0, 0x11, 0x00


	//----- nvinfo : EIATTR_KPARAM_INFO
	.align		4
.L_11:
        /*0018*/ 	.byte	0x04, 0x17
        /*001a*/ 	.short	(.L_13 - .L_12)
.L_12:
        /*001c*/ 	.word	0x00000000
        /*0020*/ 	.short	0x0001
        /*0022*/ 	.short	0x0008
        /*0024*/ 	.byte	0x00, 0xf4, 0x21, 0x00


	//----- nvinfo : EIATTR_KPARAM_INFO
	.align		4
.L_13:
        /*0028*/ 	.byte	0x04, 0x17
        /*002a*/ 	.short	(.L_15 - .L_14)
.L_14:
        /*002c*/ 	.word	0x00000000
        /*0030*/ 	.short	0x0000
        /*0032*/ 	.short	0x0000
        /*0034*/ 	.byte	0x00, 0xf4, 0x21, 0x00


	//----- nvinfo : EIATTR_SPARSE_MMA_MASK
	.align		4
.L_15:
        /*0038*/ 	.byte	0x03, 0x50
        /*003a*/ 	.short	0x0000


	//----- nvinfo : EIATTR_MAXREG_COUNT
	.align		4
        /*003c*/ 	.byte	0x03, 0x1b
        /*003e*/ 	.short	0x00ff


	//----- nvinfo : EIATTR_EXIT_INSTR_OFFSETS
	.align		4
        /*0040*/ 	.byte	0x04, 0x1c
        /*0042*/ 	.short	(.L_17 - .L_16)


	//   ....[0]....
.L_16:
        /*0044*/ 	.word	0x00000390


	//----- nvinfo : EIATTR_REQNTID
	.align		4
.L_17:
        /*0048*/ 	.byte	0x04, 0x10
        /*004a*/ 	.short	(.L_19 - .L_18)
.L_18:
        /*004c*/ 	.word	0x00000080
        /*0050*/ 	.word	0x00000001
        /*0054*/ 	.word	0x00000001


	//----- nvinfo : EIATTR_CBANK_PARAM_SIZE
	.align		4
.L_19:
        /*0058*/ 	.byte	0x03, 0x19
        /*005a*/ 	.short	0x0014


	//----- nvinfo : EIATTR_PARAM_CBANK
	.align		4
        /*005c*/ 	.byte	0x04, 0x0a
        /*005e*/ 	.short	(.L_21 - .L_20)
	.align		4
.L_20:
        /*0060*/ 	.word	index@(.nv.constant0.triton_poi_fused_hardtanh_mul_sigmoid_81)
        /*0064*/ 	.short	0x0210
        /*0066*/ 	.short	0x0014


	//----- nvinfo : EIATTR_SW_WAR
	.align		4
.L_21:
        /*0068*/ 	.byte	0x04, 0x36
        /*006a*/ 	.short	(.L_23 - .L_22)
.L_22:
        /*006c*/ 	.word	0x00000008
.L_23:


//--------------------- .nv.callgraph             --------------------------
	.section	.nv.callgraph,"",@"SHT_CUDA_CALLGRAPH"
	.align	4
	.sectionentsize	8
	.align		4
        /*0000*/ 	.word	0x00000000
	.align		4
        /*0004*/ 	.word	0xffffffff
	.align		4
        /*0008*/ 	.word	0x00000000
	.align		4
        /*000c*/ 	.word	0xfffffffe
	.align		4
        /*0010*/ 	.word	0x00000000
	.align		4
        /*0014*/ 	.word	0xfffffffd
	.align		4
        /*0018*/ 	.word	0x00000000
	.align		4
        /*001c*/ 	.word	0xfffffffc


//--------------------- .text.triton_poi_fused_hardtanh_mul_sigmoid_81 --------------------------
	.section	.text.triton_poi_fused_hardtanh_mul_sigmoid_81,"ax",@progbits
	.align	128
        .global         triton_poi_fused_hardtanh_mul_sigmoid_81
        .type           triton_poi_fused_hardtanh_mul_sigmoid_81,@function
        .size           triton_poi_fused_hardtanh_mul_sigmoid_81,(.L_x_1 - triton_poi_fused_hardtanh_mul_sigmoid_81)
        .other          triton_poi_fused_hardtanh_mul_sigmoid_81,@"STO_CUDA_ENTRY STV_DEFAULT"
triton_poi_fused_hardtanh_mul_sigmoid_81:
.text.triton_poi_fused_hardtanh_mul_sigmoid_81:
[----:B------:R-:W-:Y:S01]  /*0000*/  LDC R1, c[0x0][0x28] ;  /* 0x00000a00ff017b82 */ /* 0x000fe20000000800 */
[----:B------:R-:W1:Y:S07]  /*0010*/  S2R R0, SR_TID.X ;  /* 0x0000000000007919 */ /* 0x000e6e0000002100 */
[----:B------:R-:W2:Y:S01]  /*0020*/  LDC.64 R6, c[0x0][0x218] ;  /* 0x00008600ff067b82 */ /* 0x000ea20000000a00 */
[----:B------:R-:W-:Y:S01]  /*0030*/  ULDC.64 UR4, c[0x0][0x208] ;  /* 0x0000820000047ab9 */ /* 0x000fe20000000a00 */
[----:B------:R-:W3:Y:S01]  /*0040*/  S2R R5, SR_CTAID.X ;  /* 0x0000000000057919 */ /* 0x000ee20000002500 */
[----:B-1----:R-:W-:-:S04]  /*0050*/  SHF.L.U32 R0, R0, 0x1, RZ ;  /* 0x0000000100007819 */ /* 0x002fc800000006ff */
[----:B------:R-:W-:-:S04]  /*0060*/  LOP3.LUT R0, R0, 0xfe, RZ, 0xc0, !PT ;  /* 0x000000fe00007812 */ /* 0x000fc800078ec0ff */
[----:B---3--:R-:W-:-:S05]  /*0070*/  LEA R5, R5, R0, 0x8 ;  /* 0x0000000005057211 */ /* 0x008fca00078e40ff */
[----:B------:R-:W-:-:S05]  /*0080*/  IMAD.HI R0, R5, 0x2aaaaaab, RZ ;  /* 0x2aaaaaab05007827 */ /* 0x000fca00078e02ff */
[----:B------:R-:W-:-:S04]  /*0090*/  SHF.R.U32.HI R3, RZ, 0x1f, R0 ;  /* 0x0000001fff037819 */ /* 0x000fc80000011600 */
[CC--:B------:R-:W-:Y:S02]  /*00a0*/  LEA.HI R2, R0.reuse, R3.reuse, RZ, 0x19 ;  /* 0x0000000300027211 */ /* 0x0c0fe400078fc8ff */
[----:B------:R-:W-:-:S03]  /*00b0*/  LEA.HI.SX32 R3, R0, R3, 0x17 ;  /* 0x0000000300037211 */ /* 0x000fc600078fbaff */
[----:B------:R-:W-:-:S04]  /*00c0*/  IMAD R2, R2, -0x300, R5 ;  /* 0xfffffd0002027824 */ /* 0x000fc800078e0205 */
[----:B------:R-:W-:-:S04]  /*00d0*/  IMAD R3, R3, 0x300, R2 ;  /* 0x0000030003037824 */ /* 0x000fc800078e0202 */
[----:B--2---:R-:W-:Y:S02]  /*00e0*/  IMAD.WIDE R6, R3, 0x4, R6 ;  /* 0x0000000403067825 */ /* 0x004fe400078e0206 */
[----:B------:R-:W1:Y:S04]  /*00f0*/  LDC.64 R2, c[0x0][0x210] ;  /* 0x00008400ff027b82 */ /* 0x000e680000000a00 */
[----:B------:R-:W2:Y:S01]  /*0100*/  LDG.E.EL.64 R6, desc[UR4][R6.64] ;  /* 0x0000000406067981 */ /* 0x000ea2000c2e1b00 */
[----:B-1----:R-:W-:-:S05]  /*0110*/  IMAD.WIDE R2, R5, 0x4, R2 ;  /* 0x0000000405027825 */ /* 0x002fca00078e0202 */
[----:B------:R-:W3:Y:S01]  /*0120*/  LDG.E.64 R4, desc[UR4][R2.64] ;  /* 0x0000000402047981 */ /* 0x000ee2000c1e1b00 */
[----:B--2---:R-:W-:Y:S01]  /*0130*/  FADD R0, RZ, -R6 ;  /* 0x80000006ff007221 */ /* 0x004fe20000000000 */
[----:B------:R-:W-:-:S03]  /*0140*/  FADD R8, RZ, -R7 ;  /* 0x80000007ff087221 */ /* 0x000fc60000000000 */
[----:B------:R-:W-:Y:S01]  /*0150*/  FMUL R0, R0, 1.4426950216293334961 ;  /* 0x3fb8aa3b00007820 */ /* 0x000fe20000400000 */
[----:B------:R-:W-:-:S04]  /*0160*/  FMUL R8, R8, 1.4426950216293334961 ;  /* 0x3fb8aa3b08087820 */ /* 0x000fc80000400000 */
[----:B------:R-:W-:Y:S02]  /*0170*/  FSETP.GEU.AND P0, PT, R0, -126, PT ;  /* 0xc2fc00000000780b */ /* 0x000fe40003f0e000 */
[----:B------:R-:W-:-:S11]  /*0180*/  FSETP.GEU.AND P1, PT, R8, -126, PT ;  /* 0xc2fc00000800780b */ /* 0x000fd60003f2e000 */
[----:B------:R-:W-:Y:S02]  /*0190*/  @!P0 FMUL R0, R0, 0.5 ;  /* 0x3f00000000008820 */ /* 0x000fe40000400000 */
[----:B------:R-:W-:Y:S02]  /*01a0*/  @!P1 FMUL R8, R8, 0.5 ;  /* 0x3f00000008089820 */ /* 0x000fe40000400000 */
[----:B------:R1:W2:Y:S08]  /*01b0*/  MUFU.EX2 R6, R0 ;  /* 0x0000000000067308 */ /* 0x0002b00000000800 */
[----:B------:R-:W4:Y:S01]  /*01c0*/  MUFU.EX2 R7, R8 ;  /* 0x0000000800077308 */ /* 0x000f220000000800 */
[----:B-1----:R-:W-:Y:S01]  /*01d0*/  HFMA2.MMA R0, -RZ, RZ, 1.625, 0 ;  /* 0x3e800000ff007435 */ /* 0x002fe200000001ff */
[----:B--2---:R-:W-:-:S04]  /*01e0*/  @!P0 FMUL R6, R6, R6 ;  /* 0x0000000606068220 */ /* 0x004fc80000400000 */
[----:B------:R-:W-:Y:S01]  /*01f0*/  FADD R6, R6, 1 ;  /* 0x3f80000006067421 */ /* 0x000fe20000000000 */
[----:B----4-:R-:W-:-:S04]  /*0200*/  @!P1 FMUL R7, R7, R7 ;  /* 0x0000000707079220 */ /* 0x010fc80000400000 */
[----:B------:R-:W-:Y:S01]  /*0210*/  FSETP.GT.AND P0, PT, R6, 8.50705917302346158658e+37, PT ;  /* 0x7e8000000600780b */ /* 0x000fe20003f04000 */
[----:B------:R-:W-:-:S03]  /*0220*/  FADD R7, R7, 1 ;  /* 0x3f80000007077421 */ /* 0x000fc60000000000 */
[----:B------:R-:W-:Y:S02]  /*0230*/  FSEL R9, R0, 1, P0 ;  /* 0x3f80000000097808 */ /* 0x000fe40000000000 */
[----:B------:R-:W-:-:S04]  /*0240*/  FSETP.GT.AND P1, PT, R7, 8.50705917302346158658e+37, PT ;  /* 0x7e8000000700780b */ /* 0x000fc80003f24000 */
[----:B------:R-:W-:-:S03]  /*0250*/  FSEL R0, R0, 1, P1 ;  /* 0x3f80000000007808 */ /* 0x000fc60000800000 */
[----:B------:R-:W-:-:S06]  /*0260*/  @P0 FMUL R6, R6, 0.25 ;  /* 0x3e80000006060820 */ /* 0x000fcc0000400000 */
[----:B------:R-:W1:Y:S01]  /*0270*/  MUFU.RCP R6, R6 ;  /* 0x0000000600067308 */ /* 0x000e620000001000 */
[----:B------:R-:W-:-:S07]  /*0280*/  @P1 FMUL R7, R7, 0.25 ;  /* 0x3e80000007071820 */ /* 0x000fce0000400000 */
[----:B------:R-:W2:Y:S01]  /*0290*/  MUFU.RCP R7, R7 ;  /* 0x0000000700077308 */ /* 0x000ea20000001000 */
[----:B-1----:R-:W-:-:S04]  /*02a0*/  FMUL R9, R6, R9 ;  /* 0x0000000906097220 */ /* 0x002fc80000400000 */
[----:B---3--:R-:W-:Y:S01]  /*02b0*/  FMUL R4, R4, R9 ;  /* 0x0000000904047220 */ /* 0x008fe20000400000 */
[----:B--2---:R-:W-:-:S04]  /*02c0*/  FMUL R0, R7, R0 ;  /* 0x0000000007007220 */ /* 0x004fc80000400000 */
[----:B------:R-:W-:Y:S01]  /*02d0*/  FSETP.GTU.AND P0, PT, R4, RZ, PT ;  /* 0x000000ff0400720b */ /* 0x000fe20003f0c000 */
[----:B------:R-:W-:-:S03]  /*02e0*/  FMUL R0, R5, R0 ;  /* 0x0000000005007220 */ /* 0x000fc60000400000 */
[----:B------:R-:W-:Y:S02]  /*02f0*/  FSEL R4, R4, RZ, P0 ;  /* 0x000000ff04047208 */ /* 0x000fe40000000000 */
[----:B------:R-:W-:Y:S02]  /*0300*/  FSETP.GTU.AND P1, PT, R0, RZ, PT ;  /* 0x000000ff0000720b */ /* 0x000fe40003f2c000 */
[----:B------:R-:W-:Y:S02]  /*0310*/  FSETP.GEU.AND P2, PT, R4, 6, PT ;  /* 0x40c000000400780b */ /* 0x000fe40003f4e000 */
[----:B------:R-:W-:Y:S02]  /*0320*/  FSEL R5, R0, RZ, P1 ;  /* 0x000000ff00057208 */ /* 0x000fe40000800000 */
[----:B------:R-:W-:Y:S02]  /*0330*/  FSETP.NAN.AND P0, PT, R4, R4, PT ;  /* 0x000000040400720b */ /* 0x000fe40003f08000 */
[----:B------:R-:W-:-:S02]  /*0340*/  FSETP.GEU.AND P3, PT, R5, 6, PT ;  /* 0x40c000000500780b */ /* 0x000fc40003f6e000 */
[----:B------:R-:W-:-:S05]  /*0350*/  FSETP.NAN.AND P1, PT, R5, R5, PT ;  /* 0x000000050500720b */ /* 0x000fca0003f28000 */
[----:B------:R-:W-:-:S06]  /*0360*/  @P2 SEL R4, R4, 0x40c00000, P0 ;  /* 0x40c0000004042807 */ /* 0x000fcc0000000000 */
[----:B------:R-:W-:-:S05]  /*0370*/  @P3 SEL R5, R5, 0x40c00000, P1 ;  /* 0x40c0000005053807 */ /* 0x000fca0000800000 */
[----:B------:R-:W-:Y:S01]  /*0380*/  STG.E.64 desc[UR4][R2.64], R4 ;  /* 0x0000000402007986 */ /* 0x000fe2000c101b04 */
[----:B------:R-:W-:Y:S05]  /*0390*/  EXIT ;  /* 0x000000000000794d */ /* 0x000fea0003800000 */
.L_x_0:
[----:B------:R-:W-:-:S00]  /*03a0*/  BRA `(.L_x_0) ;  /* 0xfffffffc00fc7947 */ /* 0x000fc0000383ffff */
[----:B------:R-:W-:-:S00]  /*03b0*/  NOP ;  /* 0x0000000000007918 */ /* 0x000fc00000000000 */
        /* <DEDUP_REMOVED lines=12> */
.L_x_1:


//--------------------- .nv.constant0.triton_poi_fused_hardtanh_mul_sigmoid_81 --------------------------
	.section	.nv.constant0.triton_poi_fused_hardtanh_mul_sigmoid_81,"a",@progbits
	.sectionflags	@""
	.align	4
.nv.constant0.triton_poi_fused_hardtanh_mul_sigmoid_81:
	.zero		548
